//
// Generated by NVIDIA NVVM Compiler
//
// Compiler Build ID: CL-36424714
// Cuda compilation tools, release 13.0, V13.0.88
// Based on NVVM 20.0.0
//

.version 9.0
.target sm_100
.address_size 64

	// .globl	_Z16quicksort_kernelPfii
// _ZZ16quicksort_kernelPfiiE5stack has been demoted

.visible .entry _Z16quicksort_kernelPfii(
	.param .u64 .ptr .align 1 _Z16quicksort_kernelPfii_param_0,
	.param .u32 _Z16quicksort_kernelPfii_param_1,
	.param .u32 _Z16quicksort_kernelPfii_param_2
)
{
	.reg .pred 	%p<19>;
	.reg .b32 	%r<69>;
	.reg .b32 	%f<17>;
	.reg .b64 	%rd<24>;
	// demoted variable
	.shared .align 4 .b8 _ZZ16quicksort_kernelPfiiE5stack[4096];
	ld.param.u64 	%rd6, [_Z16quicksort_kernelPfii_param_0];
	ld.param.u32 	%r40, [_Z16quicksort_kernelPfii_param_1];
	ld.param.u32 	%r41, [_Z16quicksort_kernelPfii_param_2];
	cvta.to.global.u64 	%rd1, %rd6;
	mov.u32 	%r1, %tid.x;
	setp.ne.s32 	%p1, %r1, 0;
	mov.b32 	%r53, -1;
	@%p1 bra 	$L__BB0_2;
	st.shared.u32 	[_ZZ16quicksort_kernelPfiiE5stack], %r40;
	st.shared.u32 	[_ZZ16quicksort_kernelPfiiE5stack+4], %r41;
	mov.b32 	%r53, 1;
$L__BB0_2:
	setp.ne.s32 	%p2, %r1, 0;
	bar.sync 	0;
	@%p2 bra 	$L__BB0_29;
	add.s64 	%rd2, %rd1, 8;
	mov.u32 	%r45, _ZZ16quicksort_kernelPfiiE5stack;
$L__BB0_4:
	shl.b32 	%r44, %r53, 2;
	add.s32 	%r4, %r45, %r44;
	ld.shared.u32 	%r5, [%r4];
	ld.shared.u32 	%r6, [%r4+-4];
	mul.wide.s32 	%rd7, %r5, 4;
	add.s64 	%rd3, %rd1, %rd7;
	ld.global.f32 	%f1, [%rd3];
	add.s32 	%r62, %r6, -1;
	setp.ge.s32 	%p3, %r6, %r5;
	@%p3 bra 	$L__BB0_24;
	sub.s32 	%r47, %r5, %r6;
	and.b32  	%r8, %r47, 3;
	setp.eq.s32 	%p4, %r8, 0;
	mov.u32 	%r56, %r6;
	@%p4 bra 	$L__BB0_13;
	mul.wide.s32 	%rd8, %r6, 4;
	add.s64 	%rd4, %rd1, %rd8;
	ld.global.f32 	%f8, [%rd4];
	setp.gtu.f32 	%p5, %f8, %f1;
	selp.b32 	%r62, %r62, %r6, %p5;
	add.s32 	%r56, %r6, 1;
	setp.eq.s32 	%p6, %r8, 1;
	@%p6 bra 	$L__BB0_13;
	ld.global.f32 	%f2, [%rd4+4];
	setp.gtu.f32 	%p7, %f2, %f1;
	@%p7 bra 	$L__BB0_9;
	add.s32 	%r11, %r62, 1;
	mul.wide.s32 	%rd9, %r62, 4;
	add.s64 	%rd10, %rd1, %rd9;
	ld.global.f32 	%f9, [%rd10+4];
	st.global.f32 	[%rd10+4], %f2;
	st.global.f32 	[%rd4+4], %f9;
	mov.u32 	%r62, %r11;
$L__BB0_9:
	add.s32 	%r56, %r6, 2;
	setp.eq.s32 	%p8, %r8, 2;
	@%p8 bra 	$L__BB0_13;
	ld.global.f32 	%f3, [%rd4+8];
	setp.gtu.f32 	%p9, %f3, %f1;
	@%p9 bra 	$L__BB0_12;
	add.s32 	%r14, %r62, 1;
	mul.wide.s32 	%rd11, %r62, 4;
	add.s64 	%rd12, %rd1, %rd11;
	ld.global.f32 	%f10, [%rd12+4];
	st.global.f32 	[%rd12+4], %f3;
	st.global.f32 	[%rd4+8], %f10;
	mov.u32 	%r62, %r14;
$L__BB0_12:
	add.s32 	%r56, %r6, 3;
$L__BB0_13:
	sub.s32 	%r48, %r6, %r5;
	setp.gt.u32 	%p10, %r48, -4;
	@%p10 bra 	$L__BB0_24;
	sub.s32 	%r59, %r56, %r5;
$L__BB0_15:
	mul.wide.s32 	%rd13, %r56, 4;
	add.s64 	%rd5, %rd2, %rd13;
	ld.global.f32 	%f4, [%rd5+-8];
	setp.gtu.f32 	%p11, %f4, %f1;
	@%p11 bra 	$L__BB0_17;
	add.s32 	%r24, %r62, 1;
	mul.wide.s32 	%rd14, %r62, 4;
	add.s64 	%rd15, %rd1, %rd14;
	ld.global.f32 	%f11, [%rd15+4];
	st.global.f32 	[%rd15+4], %f4;
	st.global.f32 	[%rd5+-8], %f11;
	mov.u32 	%r62, %r24;
$L__BB0_17:
	ld.global.f32 	%f5, [%rd5+-4];
	setp.gtu.f32 	%p12, %f5, %f1;
	@%p12 bra 	$L__BB0_19;
	add.s32 	%r26, %r62, 1;
	mul.wide.s32 	%rd16, %r62, 4;
	add.s64 	%rd17, %rd1, %rd16;
	ld.global.f32 	%f12, [%rd17+4];
	st.global.f32 	[%rd17+4], %f5;
	st.global.f32 	[%rd5+-4], %f12;
	mov.u32 	%r62, %r26;
$L__BB0_19:
	ld.global.f32 	%f6, [%rd5];
	setp.gtu.f32 	%p13, %f6, %f1;
	@%p13 bra 	$L__BB0_21;
	add.s32 	%r28, %r62, 1;
	mul.wide.s32 	%rd18, %r62, 4;
	add.s64 	%rd19, %rd1, %rd18;
	ld.global.f32 	%f13, [%rd19+4];
	st.global.f32 	[%rd19+4], %f6;
	st.global.f32 	[%rd5], %f13;
	mov.u32 	%r62, %r28;
$L__BB0_21:
	ld.global.f32 	%f7, [%rd5+4];
	setp.gtu.f32 	%p14, %f7, %f1;
	@%p14 bra 	$L__BB0_23;
	add.s32 	%r30, %r62, 1;
	mul.wide.s32 	%rd20, %r62, 4;
	add.s64 	%rd21, %rd1, %rd20;
	ld.global.f32 	%f14, [%rd21+4];
	st.global.f32 	[%rd21+4], %f7;
	st.global.f32 	[%rd5+4], %f14;
	mov.u32 	%r62, %r30;
$L__BB0_23:
	add.s32 	%r56, %r56, 4;
	add.s32 	%r59, %r59, 4;
	setp.ne.s32 	%p15, %r59, 0;
	@%p15 bra 	$L__BB0_15;
$L__BB0_24:
	mul.wide.s32 	%rd22, %r62, 4;
	add.s64 	%rd23, %rd1, %rd22;
	ld.global.f32 	%f15, [%rd23+4];
	ld.global.f32 	%f16, [%rd3];
	st.global.f32 	[%rd23+4], %f16;
	st.global.f32 	[%rd3], %f15;
	setp.le.s32 	%p16, %r62, %r6;
	add.s32 	%r68, %r53, -2;
	@%p16 bra 	$L__BB0_26;
	st.shared.u32 	[%r4+-4], %r6;
	st.shared.u32 	[%r4], %r62;
	mov.u32 	%r68, %r53;
$L__BB0_26:
	add.s32 	%r37, %r62, 2;
	setp.ge.s32 	%p17, %r37, %r5;
	@%p17 bra 	$L__BB0_28;
	shl.b32 	%r49, %r68, 2;
	add.s32 	%r51, %r45, %r49;
	st.shared.u32 	[%r51+4], %r37;
	add.s32 	%r68, %r68, 2;
	st.shared.u32 	[%r51+8], %r5;
$L__BB0_28:
	setp.gt.s32 	%p18, %r68, -1;
	mov.u32 	%r53, %r68;
	@%p18 bra 	$L__BB0_4;
$L__BB0_29:
	ret;

}


// ===== COMPILED SASS (sm_100) =====

	.target	sm_100

	.elftype	@"ET_EXEC"


//--------------------- .note.nv.tkinfo           --------------------------
	.section	.note.nv.tkinfo,"",@"SHT_NOTE"
	.sectionflags	@"SHF_NOTE_NV_TKINFO"
	.tkinfo
        /*0018*/ 	.word	0x00000002
        /*0030*/ 	.string	""
        /*0030*/ 	.string	"ptxas"
        /*0030*/ 	.string	"Cuda compilation tools, release 13.0, V13.0.88"
        /*0030*/ 	.string	"Build cuda_13.0.r13.0/compiler.36424714_0"
        /*0030*/ 	.string	"-arch sm_100 -m 64 "



//--------------------- .note.nv.cuinfo           --------------------------
	.section	.note.nv.cuinfo,"",@"SHT_NOTE"
	.sectionflags	@"SHF_NOTE_NV_CUINFO"
        /*0018*/ 	.short	0x0002
        /*001a*/ 	.short	0x0064
        /*001c*/ 	.short	0x0082
	.zero		2


//--------------------- .nv.info                  --------------------------
	.section	.nv.info,"",@"SHT_CUDA_INFO"
	.align	4


	//----- nvinfo : EIATTR_REGCOUNT
	.align		4
        /*0000*/ 	.byte	0x04, 0x2f
        /*0002*/ 	.short	(.L_1 - .L_0)
	.align		4
.L_0:
        /*0004*/ 	.word	index@(_Z16quicksort_kernelPfii)
        /*0008*/ 	.word	0x0000001e


	//----- nvinfo : EIATTR_FRAME_SIZE
	.align		4
.L_1:
        /*000c*/ 	.byte	0x04, 0x11
        /*000e*/ 	.short	(.L_3 - .L_2)
	.align		4
.L_2:
        /*0010*/ 	.word	index@(_Z16quicksort_kernelPfii)
        /*0014*/ 	.word	0x00000000


	//----- nvinfo : EIATTR_MIN_STACK_SIZE
	.align		4
.L_3:
        /*0018*/ 	.byte	0x04, 0x12
        /*001a*/ 	.short	(.L_5 - .L_4)
	.align		4
.L_4:
        /*001c*/ 	.word	index@(_Z16quicksort_kernelPfii)
        /*0020*/ 	.word	0x00000000
.L_5:


//--------------------- .nv.compat                --------------------------
	.section	.nv.compat,"",@"SHT_CUDA_COMPAT_INFO"
	.align	4
        /*0000*/ 	.byte	0x02, 0x09, 0x00, 0x00, 0x02, 0x02, 0x01, 0x00, 0x02, 0x05, 0x05, 0x00, 0x03, 0x07, 0x01, 0x01
        /*0010*/ 	.byte	0x02, 0x03, 0x00, 0x00, 0x02, 0x06, 0x01, 0x00, 0x04, 0x0b, 0x08, 0x00, 0x09, 0x00, 0x00, 0x00
        /*0020*/ 	.byte	0x00, 0x00, 0x00, 0x00


//--------------------- .nv.info._Z16quicksort_kernelPfii --------------------------
	.section	.nv.info._Z16quicksort_kernelPfii,"",@"SHT_CUDA_INFO"
	.sectionflags	@""
	.align	4


	//----- nvinfo : EIATTR_CUDA_API_VERSION
	.align		4
        /*0000*/ 	.byte	0x04, 0x37
        /*0002*/ 	.short	(.L_7 - .L_6)
.L_6:
        /*0004*/ 	.word	0x00000082


	//----- nvinfo : EIATTR_KPARAM_INFO
	.align		4
.L_7:
        /*0008*/ 	.byte	0x04, 0x17
        /*000a*/ 	.short	(.L_9 - .L_8)
.L_8:
        /*000c*/ 	.word	0x00000000
        /*0010*/ 	.short	0x0002
        /*0012*/ 	.short	0x000c
        /*0014*/ 	.byte	0x00, 0xf0, 0x11, 0x00


	//----- nvinfo : EIATTR_KPARAM_INFO
	.align		4
.L_9:
        /*0018*/ 	.byte	0x04, 0x17
        /*001a*/ 	.short	(.L_11 - .L_10)
.L_10:
        /*001c*/ 	.word	0x00000000
        /*0020*/ 	.short	0x0001
        /*0022*/ 	.short	0x0008
        /*0024*/ 	.byte	0x00, 0xf0, 0x11, 0x00


	//----- nvinfo : EIATTR_KPARAM_INFO
	.align		4
.L_11:
        /*0028*/ 	.byte	0x04, 0x17
        /*002a*/ 	.short	(.L_13 - .L_12)
.L_12:
        /*002c*/ 	.word	0x00000000
        /*0030*/ 	.short	0x0000
        /*0032*/ 	.short	0x0000
        /*0034*/ 	.byte	0x00, 0xf5, 0x21, 0x00


	//----- nvinfo : EIATTR_SPARSE_MMA_MASK
	.align		4
.L_13:
        /*0038*/ 	.byte	0x03, 0x50
        /*003a*/ 	.short	0x0000


	//----- nvinfo : EIATTR_MAXREG_COUNT
	.align		4
        /*003c*/ 	.byte	0x03, 0x1b
        /*003e*/ 	.short	0x00ff


	//----- nvinfo : EIATTR_NUM_BARRIERS
	.align		4
        /*0040*/ 	.byte	0x02, 0x4c
        /*0042*/ 	.byte	0x01
	.zero		1


	//----- nvinfo : EIATTR_MERCURY_ISA_VERSION
	.align		4
        /*0044*/ 	.byte	0x03, 0x5f
        /*0046*/ 	.short	0x0101


	//----- nvinfo : EIATTR_VRC_CTA_INIT_COUNT
	.align		4
        /*0048*/ 	.byte	0x02, 0x4a
	.zero		1
	.zero		1


	//----- nvinfo : EIATTR_EXIT_INSTR_OFFSETS
	.align		4
        /*004c*/ 	.byte	0x04, 0x1c
        /*004e*/ 	.short	(.L_15 - .L_14)


	//   ....[0]....
.L_14:
        /*0050*/ 	.word	0x00000090


	//   ....[1]....
        /*0054*/ 	.word	0x00000860


	//----- nvinfo : EIATTR_CRS_STACK_SIZE
	.align		4
.L_15:
        /*0058*/ 	.byte	0x04, 0x1e
        /*005a*/ 	.short	(.L_17 - .L_16)
.L_16:
        /*005c*/ 	.word	0x00000000


	//----- nvinfo : EIATTR_CBANK_PARAM_SIZE
	.align		4
.L_17:
        /*0060*/ 	.byte	0x03, 0x19
        /*0062*/ 	.short	0x0010


	//----- nvinfo : EIATTR_PARAM_CBANK
	.align		4
        /*0064*/ 	.byte	0x04, 0x0a
        /*0066*/ 	.short	(.L_19 - .L_18)
	.align		4
.L_18:
        /*0068*/ 	.word	index@(.nv.constant0._Z16quicksort_kernelPfii)
        /*006c*/ 	.short	0x0380
        /*006e*/ 	.short	0x0010


	//----- nvinfo : EIATTR_SW_WAR
	.align		4
.L_19:
        /*0070*/ 	.byte	0x04, 0x36
        /*0072*/ 	.short	(.L_21 - .L_20)
.L_20:
        /*0074*/ 	.word	0x00000008
.L_21:


//--------------------- .nv.callgraph             --------------------------
	.section	.nv.callgraph,"",@"SHT_CUDA_CALLGRAPH"
	.align	4
	.sectionentsize	8
	.align		4
        /*0000*/ 	.word	0x00000000
	.align		4
        /*0004*/ 	.word	0xffffffff
	.align		4
        /*0008*/ 	.word	0x00000000
	.align		4
        /*000c*/ 	.word	0xfffffffe
	.align		4
        /*0010*/ 	.word	0x00000000
	.align		4
        /*0014*/ 	.word	0xfffffffd
	.align		4
        /*0018*/ 	.word	0x00000000
	.align		4
        /*001c*/ 	.word	0xfffffffc


//--------------------- .text._Z16quicksort_kernelPfii --------------------------
	.section	.text._Z16quicksort_kernelPfii,"ax",@progbits
	.align	128
        .global         _Z16quicksort_kernelPfii
        .type           _Z16quicksort_kernelPfii,@function
        .size           _Z16quicksort_kernelPfii,(.L_x_11 - _Z16quicksort_kernelPfii)
        .other          _Z16quicksort_kernelPfii,@"STO_CUDA_ENTRY STV_DEFAULT"
_Z16quicksort_kernelPfii:
.text._Z16quicksort_kernelPfii:
[----:B------:R-:W-:Y:S01]  /*0000*/  LDC R1, c[0x0][0x37c] ;  /* 0x0000df00ff017b82 */ /* 0x000fe20000000800 */
[----:B------:R-:W0:Y:S02]  /*0010*/  S2R R0, SR_TID.X ;  /* 0x0000000000007919 */ /* 0x000e240000002100 */
[----:B0-----:R-:W-:-:S13]  /*0020*/  ISETP.NE.AND P0, PT, R0, RZ, PT ;  /* 0x000000ff0000720c */ /* 0x001fda0003f05270 */
[----:B------:R-:W0:Y:S01]  /*0030*/  @!P0 S2R R3, SR_CgaCtaId ;  /* 0x0000000000038919 */ /* 0x000e220000008800 */
[----:B------:R-:W1:Y:S01]  /*0040*/  @!P0 LDC.64 R4, c[0x0][0x388] ;  /* 0x0000e200ff048b82 */ /* 0x000e620000000a00 */
[----:B------:R-:W-:-:S04]  /*0050*/  @!P0 MOV R0, 0x400 ;  /* 0x0000040000008802 */ /* 0x000fc80000000f00 */
[----:B0-----:R-:W-:-:S05]  /*0060*/  @!P0 LEA R0, R3, R0, 0x18 ;  /* 0x0000000003008211 */ /* 0x001fca00078ec0ff */
[----:B-1----:R0:W-:Y:S01]  /*0070*/  @!P0 STS.64 [R0], R4 ;  /* 0x0000000400008388 */ /* 0x0021e20000000a00 */
[----:B------:R-:W-:Y:S06]  /*0080*/  BAR.SYNC.DEFER_BLOCKING 0x0 ;  /* 0x0000000000007b1d */ /* 0x000fec0000010000 */
[----:B------:R-:W-:Y:S05]  /*0090*/  @P0 EXIT ;  /* 0x000000000000094d */ /* 0x000fea0003800000 */
[----:B------:R-:W1:Y:S01]  /*00a0*/  S2UR UR7, SR_CgaCtaId ;  /* 0x00000000000779c3 */ /* 0x000e620000008800 */
[----:B------:R-:W2:Y:S01]  /*00b0*/  LDCU.64 UR4, c[0x0][0x380] ;  /* 0x00007000ff0477ac */ /* 0x000ea20008000a00 */
[----:B0-----:R-:W-:Y:S02]  /*00c0*/  IMAD.MOV.U32 R4, RZ, RZ, -0x1 ;  /* 0xffffffffff047424 */ /* 0x001fe400078e00ff */
[----:B------:R-:W-:Y:S01]  /*00d0*/  @!P0 IMAD.MOV.U32 R4, RZ, RZ, 0x1 ;  /* 0x00000001ff048424 */ /* 0x000fe200078e00ff */
[----:B------:R-:W-:Y:S01]  /*00e0*/  UMOV UR6, 0x400 ;  /* 0x0000040000067882 */ /* 0x000fe20000000000 */
[----:B------:R-:W0:Y:S01]  /*00f0*/  LDCU.64 UR8, c[0x0][0x358] ;  /* 0x00006b00ff0877ac */ /* 0x000e220008000a00 */
[----:B--2---:R-:W-:-:S04]  /*0100*/  UIADD3 UR4, UP0, UPT, UR4, 0x8, URZ ;  /* 0x0000000804047890 */ /* 0x004fc8000ff1e0ff */
[----:B------:R-:W-:Y:S02]  /*0110*/  UIADD3.X UR5, UPT, UPT, URZ, UR5, URZ, UP0, !UPT ;  /* 0x00000005ff057290 */ /* 0x000fe400087fe4ff */
[----:B01----:R-:W-:-:S12]  /*0120*/  ULEA UR6, UR7, UR6, 0x18 ;  /* 0x0000000607067291 */ /* 0x003fd8000f8ec0ff */
.L_x_9:
[----:B0-----:R-:W-:Y:S01]  /*0130*/  LEA R5, R4, UR6, 0x2 ;  /* 0x0000000604057c11 */ /* 0x001fe2000f8e10ff */
[----:B------:R-:W0:Y:S01]  /*0140*/  LDC.64 R10, c[0x0][0x380] ;  /* 0x0000e000ff0a7b82 */ /* 0x000e220000000a00 */
[----:B------:R-:W-:Y:S03]  /*0150*/  BSSY.RECONVERGENT B1, `(.L_x_0) ;  /* 0x000005c000017945 */ /* 0x000fe60003800200 */
[----:B------:R-:W0:Y:S04]  /*0160*/  LDS R6, [R5] ;  /* 0x0000000005067984 */ /* 0x000e280000000800 */
[----:B------:R-:W1:Y:S01]  /*0170*/  LDS R7, [R5+-0x4] ;  /* 0xfffffc0005077984 */ /* 0x000e620000000800 */
[----:B0-----:R-:W-:Y:S01]  /*0180*/  IMAD.WIDE R2, R6, 0x4, R10 ;  /* 0x0000000406027825 */ /* 0x001fe200078e020a */
[----:B-1----:R-:W-:-:S02]  /*0190*/  ISETP.GE.AND P0, PT, R7, R6, PT ;  /* 0x000000060700720c */ /* 0x002fc40003f06270 */
[----:B------:R-:W-:-:S11]  /*01a0*/  IADD3 R0, PT, PT, R7, -0x1, RZ ;  /* 0xffffffff07007810 */ /* 0x000fd60007ffe0ff */
[----:B------:R-:W-:Y:S05]  /*01b0*/  @P0 BRA `(.L_x_1) ;  /* 0x0000000400540947 */ /* 0x000fea0003800000 */
[----:B------:R0:W5:Y:S01]  /*01c0*/  LDG.E R8, desc[UR8][R2.64] ;  /* 0x0000000802087981 */ /* 0x000162000c1e1900 */
[--C-:B------:R-:W-:Y:S01]  /*01d0*/  IMAD.IADD R9, R6, 0x1, -R7.reuse ;  /* 0x0000000106097824 */ /* 0x100fe200078e0a07 */
[----:B------:R-:W-:Y:S04]  /*01e0*/  BSSY.RECONVERGENT B0, `(.L_x_2) ;  /* 0x0000023000007945 */ /* 0x000fe80003800200 */
[----:B------:R-:W-:Y:S01]  /*01f0*/  LOP3.LUT P0, R14, R9, 0x3, RZ, 0xc0, !PT ;  /* 0x00000003090e7812 */ /* 0x000fe2000780c0ff */
[----:B------:R-:W-:-:S12]  /*0200*/  IMAD.MOV.U32 R9, RZ, RZ, R7 ;  /* 0x000000ffff097224 */ /* 0x000fd800078e0007 */
[----:B0-----:R-:W-:Y:S05]  /*0210*/  @!P0 BRA `(.L_x_3) ;  /* 0x00000000007c8947 */ /* 0x001fea0003800000 */
[----:B------:R-:W-:-:S05]  /*0220*/  IMAD.WIDE R12, R7, 0x4, R10 ;  /* 0x00000004070c7825 */ /* 0x000fca00078e020a */
[----:B------:R-:W2:Y:S01]  /*0230*/  LDG.E R9, desc[UR8][R12.64] ;  /* 0x000000080c097981 */ /* 0x000ea2000c1e1900 */
[----:B------:R-:W-:Y:S02]  /*0240*/  ISETP.NE.AND P1, PT, R14, 0x1, PT ;  /* 0x000000010e00780c */ /* 0x000fe40003f25270 */
[----:B--2--5:R-:W-:Y:S02]  /*0250*/  FSETP.GTU.AND P0, PT, R9, R8, PT ;  /* 0x000000080900720b */ /* 0x024fe40003f0c000 */
[----:B------:R-:W-:Y:S02]  /*0260*/  IADD3 R9, PT, PT, R7, 0x1, RZ ;  /* 0x0000000107097810 */ /* 0x000fe40007ffe0ff */
[----:B------:R-:W-:-:S07]  /*0270*/  SEL R0, R0, R7, P0 ;  /* 0x0000000700007207 */ /* 0x000fce0000000000 */
[----:B------:R-:W-:Y:S05]  /*0280*/  @!P1 BRA `(.L_x_3) ;  /* 0x0000000000609947 */ /* 0x000fea0003800000 */
[----:B------:R-:W2:Y:S01]  /*0290*/  LDG.E R17, desc[UR8][R12.64+0x4] ;  /* 0x000004080c117981 */ /* 0x000ea2000c1e1900 */
[----:B------:R-:W-:Y:S01]  /*02a0*/  BSSY.RECONVERGENT B2, `(.L_x_4) ;  /* 0x0000009000027945 */ /* 0x000fe20003800200 */
[----:B------:R-:W-:Y:S02]  /*02b0*/  ISETP.NE.AND P1, PT, R14, 0x2, PT ;  /* 0x000000020e00780c */ /* 0x000fe40003f25270 */
[----:B--2---:R-:W-:-:S13]  /*02c0*/  FSETP.GTU.AND P0, PT, R17, R8, PT ;  /* 0x000000081100720b */ /* 0x004fda0003f0c000 */
[----:B------:R-:W-:Y:S05]  /*02d0*/  @P0 BRA `(.L_x_5) ;  /* 0x0000000000140947 */ /* 0x000fea0003800000 */
[----:B------:R-:W-:-:S05]  /*02e0*/  IMAD.WIDE R14, R0, 0x4, R10 ;  /* 0x00000004000e7825 */ /* 0x000fca00078e020a */
[----:B------:R-:W2:Y:S01]  /*02f0*/  LDG.E R9, desc[UR8][R14.64+0x4] ;  /* 0x000004080e097981 */ /* 0x000ea2000c1e1900 */
[----:B------:R-:W-:-:S03]  /*0300*/  VIADD R0, R0, 0x1 ;  /* 0x0000000100007836 */ /* 0x000fc60000000000 */
[----:B------:R0:W-:Y:S04]  /*0310*/  STG.E desc[UR8][R14.64+0x4], R17 ;  /* 0x000004110e007986 */ /* 0x0001e8000c101908 */
[----:B--2---:R0:W-:Y:S02]  /*0320*/  STG.E desc[UR8][R12.64+0x4], R9 ;  /* 0x000004090c007986 */ /* 0x0041e4000c101908 */
.L_x_5:
[----:B------:R-:W-:Y:S05]  /*0330*/  BSYNC.RECONVERGENT B2 ;  /* 0x0000000000027941 */ /* 0x000fea0003800200 */
.L_x_4:
[----:B0-----:R-:W-:Y:S01]  /*0340*/  VIADD R9, R7, 0x2 ;  /* 0x0000000207097836 */ /* 0x001fe20000000000 */
[----:B------:R-:W-:Y:S06]  /*0350*/  @!P1 BRA `(.L_x_3) ;  /* 0x00000000002c9947 */ /* 0x000fec0003800000 */
[----:B------:R-:W2:Y:S01]  /*0360*/  LDG.E R15, desc[UR8][R12.64+0x8] ;  /* 0x000008080c0f7981 */ /* 0x000ea2000c1e1900 */
[----:B------:R-:W-:Y:S01]  /*0370*/  BSSY.RECONVERGENT B2, `(.L_x_6) ;  /* 0x0000008000027945 */ /* 0x000fe20003800200 */
[----:B--2---:R-:W-:-:S13]  /*0380*/  FSETP.GTU.AND P0, PT, R15, R8, PT ;  /* 0x000000080f00720b */ /* 0x004fda0003f0c000 */
[----:B------:R-:W-:Y:S05]  /*0390*/  @P0 BRA `(.L_x_7) ;  /* 0x0000000000140947 */ /* 0x000fea0003800000 */
[----:B------:R-:W-:-:S05]  /*03a0*/  IMAD.WIDE R10, R0, 0x4, R10 ;  /* 0x00000004000a7825 */ /* 0x000fca00078e020a */
[----:B------:R-:W2:Y:S01]  /*03b0*/  LDG.E R9, desc[UR8][R10.64+0x4] ;  /* 0x000004080a097981 */ /* 0x000ea2000c1e1900 */
[----:B------:R-:W-:-:S03]  /*03c0*/  IADD3 R0, PT, PT, R0, 0x1, RZ ;  /* 0x0000000100007810 */ /* 0x000fc60007ffe0ff */
[----:B------:R0:W-:Y:S04]  /*03d0*/  STG.E desc[UR8][R10.64+0x4], R15 ;  /* 0x0000040f0a007986 */ /* 0x0001e8000c101908 */
[----:B--2---:R0:W-:Y:S02]  /*03e0*/  STG.E desc[UR8][R12.64+0x8], R9 ;  /* 0x000008090c007986 */ /* 0x0041e4000c101908 */
.L_x_7:
[----:B------:R-:W-:Y:S05]  /*03f0*/  BSYNC.RECONVERGENT B2 ;  /* 0x0000000000027941 */ /* 0x000fea0003800200 */
.L_x_6:
[----:B0-----:R-:W-:-:S07]  /*0400*/  VIADD R9, R7, 0x3 ;  /* 0x0000000307097836 */ /* 0x001fce0000000000 */
.L_x_3:
[----:B------:R-:W-:Y:S05]  /*0410*/  BSYNC.RECONVERGENT B0 ;  /* 0x0000000000007941 */ /* 0x000fea0003800200 */
.L_x_2:
[----:B------:R-:W-:-:S05]  /*0420*/  IMAD.IADD R10, R7, 0x1, -R6 ;  /* 0x00000001070a7824 */ /* 0x000fca00078e0a06 */
[----:B------:R-:W-:-:S13]  /*0430*/  ISETP.GT.U32.AND P0, PT, R10, -0x4, PT ;  /* 0xfffffffc0a00780c */ /* 0x000fda0003f04070 */
[----:B------:R-:W-:Y:S05]  /*0440*/  @P0 BRA `(.L_x_1) ;  /* 0x0000000000b00947 */ /* 0x000fea0003800000 */
[----:B------:R-:W-:-:S07]  /*0450*/  IADD3 R12, PT, PT, -R6, R9, RZ ;  /* 0x00000009060c7210 */ /* 0x000fce0007ffe1ff */
.L_x_8:
[----:B-1----:R-:W-:Y:S02]  /*0460*/  IMAD.U32 R10, RZ, RZ, UR4 ;  /* 0x00000004ff0a7e24 */ /* 0x002fe4000f8e00ff */
[----:B------:R-:W-:Y:S02]  /*0470*/  IMAD.U32 R11, RZ, RZ, UR5 ;  /* 0x00000005ff0b7e24 */ /* 0x000fe4000f8e00ff */
[----:B------:R-:W-:-:S05]  /*0480*/  IMAD.WIDE R10, R9, 0x4, R10 ;  /* 0x00000004090a7825 */ /* 0x000fca00078e020a */
[----:B------:R-:W2:Y:S02]  /*0490*/  LDG.E R21, desc[UR8][R10.64+-0x8] ;  /* 0xfffff8080a157981 */ /* 0x000ea4000c1e1900 */
[----:B--2--5:R-:W-:-:S13]  /*04a0*/  FSETP.GTU.AND P0, PT, R21, R8, PT ;  /* 0x000000081500720b */ /* 0x024fda0003f0c000 */
[----:B------:R-:W0:Y:S02]  /*04b0*/  @!P0 LDC.64 R14, c[0x0][0x380] ;  /* 0x0000e000ff0e8b82 */ /* 0x000e240000000a00 */
[----:B0-----:R-:W-:-:S05]  /*04c0*/  @!P0 IMAD.WIDE R14, R0, 0x4, R14 ;  /* 0x00000004000e8825 */ /* 0x001fca00078e020e */
[----:B------:R-:W2:Y:S04]  /*04d0*/  @!P0 LDG.E R13, desc[UR8][R14.64+0x4] ;  /* 0x000004080e0d8981 */ /* 0x000ea8000c1e1900 */
[----:B------:R0:W-:Y:S04]  /*04e0*/  @!P0 STG.E desc[UR8][R14.64+0x4], R21 ;  /* 0x000004150e008986 */ /* 0x0001e8000c101908 */
[----:B------:R-:W3:Y:S01]  /*04f0*/  LDG.E R23, desc[UR8][R10.64+-0x4] ;  /* 0xfffffc080a177981 */ /* 0x000ee2000c1e1900 */
[----:B------:R-:W-:-:S05]  /*0500*/  @!P0 IADD3 R18, PT, PT, R0, 0x1, RZ ;  /* 0x0000000100128810 */ /* 0x000fca0007ffe0ff */
[----:B------:R-:W-:Y:S01]  /*0510*/  @!P0 IMAD.MOV.U32 R0, RZ, RZ, R18 ;  /* 0x000000ffff008224 */ /* 0x000fe200078e0012 */
[----:B--2---:R1:W-:Y:S01]  /*0520*/  @!P0 STG.E desc[UR8][R10.64+-0x8], R13 ;  /* 0xfffff80d0a008986 */ /* 0x0043e2000c101908 */
[----:B---3--:R-:W-:-:S13]  /*0530*/  FSETP.GTU.AND P1, PT, R23, R8, PT ;  /* 0x000000081700720b */ /* 0x008fda0003f2c000 */
[----:B------:R-:W2:Y:S02]  /*0540*/  @!P1 LDC.64 R16, c[0x0][0x380] ;  /* 0x0000e000ff109b82 */ /* 0x000ea40000000a00 */
[----:B--2---:R-:W-:-:S05]  /*0550*/  @!P1 IMAD.WIDE R16, R0, 0x4, R16 ;  /* 0x0000000400109825 */ /* 0x004fca00078e0210 */
[----:B------:R-:W2:Y:S04]  /*0560*/  @!P1 LDG.E R19, desc[UR8][R16.64+0x4] ;  /* 0x0000040810139981 */ /* 0x000ea8000c1e1900 */
[----:B------:R3:W-:Y:S04]  /*0570*/  @!P1 STG.E desc[UR8][R16.64+0x4], R23 ;  /* 0x0000041710009986 */ /* 0x0007e8000c101908 */
[----:B------:R-:W4:Y:S01]  /*0580*/  LDG.E R25, desc[UR8][R10.64] ;  /* 0x000000080a197981 */ /* 0x000f22000c1e1900 */
[----:B------:R-:W-:-:S05]  /*0590*/  @!P1 VIADD R18, R0, 0x1 ;  /* 0x0000000100129836 */ /* 0x000fca0000000000 */
[----:B------:R-:W-:Y:S01]  /*05a0*/  @!P1 MOV R0, R18 ;  /* 0x0000001200009202 */ /* 0x000fe20000000f00 */
[----:B--2---:R-:W-:Y:S01]  /*05b0*/  @!P1 STG.E desc[UR8][R10.64+-0x4], R19 ;  /* 0xfffffc130a009986 */ /* 0x004fe2000c101908 */
[----:B----4-:R-:W-:-:S13]  /*05c0*/  FSETP.GTU.AND P0, PT, R25, R8, PT ;  /* 0x000000081900720b */ /* 0x010fda0003f0c000 */
[----:B0-----:R-:W0:Y:S02]  /*05d0*/  @!P0 LDC.64 R14, c[0x0][0x380] ;  /* 0x0000e000ff0e8b82 */ /* 0x001e240000000a00 */
[----:B0-----:R-:W-:-:S05]  /*05e0*/  @!P0 IMAD.WIDE R14, R0, 0x4, R14 ;  /* 0x00000004000e8825 */ /* 0x001fca00078e020e */
[----:B------:R-:W2:Y:S04]  /*05f0*/  @!P0 LDG.E R21, desc[UR8][R14.64+0x4] ;  /* 0x000004080e158981 */ /* 0x000ea8000c1e1900 */
[----:B------:R0:W-:Y:S04]  /*0600*/  @!P0 STG.E desc[UR8][R14.64+0x4], R25 ;  /* 0x000004190e008986 */ /* 0x0001e8000c101908 */
[----:B------:R-:W4:Y:S01]  /*0610*/  LDG.E R27, desc[UR8][R10.64+0x4] ;  /* 0x000004080a1b7981 */ /* 0x000f22000c1e1900 */
[----:B-1----:R-:W-:-:S04]  /*0620*/  @!P0 VIADD R13, R0, 0x1 ;  /* 0x00000001000d8836 */ /* 0x002fc80000000000 */
[----:B------:R-:W-:Y:S01]  /*0630*/  @!P0 IMAD.MOV.U32 R0, RZ, RZ, R13 ;  /* 0x000000ffff008224 */ /* 0x000fe200078e000d */
[----:B--2---:R1:W-:Y:S01]  /*0640*/  @!P0 STG.E desc[UR8][R10.64], R21 ;  /* 0x000000150a008986 */ /* 0x0043e2000c101908 */
[----:B----4-:R-:W-:-:S13]  /*0650*/  FSETP.GTU.AND P1, PT, R27, R8, PT ;  /* 0x000000081b00720b */ /* 0x010fda0003f2c000 */
[----:B---3--:R-:W2:Y:S02]  /*0660*/  @!P1 LDC.64 R16, c[0x0][0x380] ;  /* 0x0000e000ff109b82 */ /* 0x008ea40000000a00 */
[----:B--2---:R-:W-:-:S05]  /*0670*/  @!P1 IMAD.WIDE R16, R0, 0x4, R16 ;  /* 0x0000000400109825 */ /* 0x004fca00078e0210 */
[----:B------:R-:W2:Y:S01]  /*0680*/  @!P1 LDG.E R13, desc[UR8][R16.64+0x4] ;  /* 0x00000408100d9981 */ /* 0x000ea2000c1e1900 */
[----:B------:R-:W-:Y:S01]  /*0690*/  IADD3 R12, PT, PT, R12, 0x4, RZ ;  /* 0x000000040c0c7810 */ /* 0x000fe20007ffe0ff */
[----:B0-----:R-:W-:Y:S01]  /*06a0*/  @!P1 VIADD R14, R0, 0x1 ;  /* 0x00000001000e9836 */ /* 0x001fe20000000000 */
[----:B------:R-:W-:Y:S01]  /*06b0*/  IADD3 R9, PT, PT, R9, 0x4, RZ ;  /* 0x0000000409097810 */ /* 0x000fe20007ffe0ff */
[----:B------:R1:W-:Y:S01]  /*06c0*/  @!P1 STG.E desc[UR8][R16.64+0x4], R27 ;  /* 0x0000041b10009986 */ /* 0x0003e2000c101908 */
[----:B------:R-:W-:Y:S01]  /*06d0*/  ISETP.NE.AND P0, PT, R12, RZ, PT ;  /* 0x000000ff0c00720c */ /* 0x000fe20003f05270 */
[----:B------:R-:W-:Y:S02]  /*06e0*/  @!P1 IMAD.MOV.U32 R0, RZ, RZ, R14 ;  /* 0x000000ffff009224 */ /* 0x000fe400078e000e */
[----:B--2---:R1:W-:Y:S10]  /*06f0*/  @!P1 STG.E desc[UR8][R10.64+0x4], R13 ;  /* 0x0000040d0a009986 */ /* 0x0043f4000c101908 */
[----:B------:R-:W-:Y:S05]  /*0700*/  @P0 BRA `(.L_x_8) ;  /* 0xfffffffc00540947 */ /* 0x000fea000383ffff */
.L_x_1:
[----:B------:R-:W-:Y:S05]  /*0710*/  BSYNC.RECONVERGENT B1 ;  /* 0x0000000000017941 */ /* 0x000fea0003800200 */
.L_x_0:
[----:B-----5:R-:W0:Y:S01]  /*0720*/  LDC.64 R8, c[0x0][0x380] ;  /* 0x0000e000ff087b82 */ /* 0x020e220000000a00 */
[----:B-1----:R-:W2:Y:S01]  /*0730*/  LDG.E R13, desc[UR8][R2.64] ;  /* 0x00000008020d7981 */ /* 0x002ea2000c1e1900 */
[----:B0-----:R-:W-:-:S05]  /*0740*/  IMAD.WIDE R8, R0, 0x4, R8 ;  /* 0x0000000400087825 */ /* 0x001fca00078e0208 */
[----:B------:R-:W3:Y:S01]  /*0750*/  LDG.E R11, desc[UR8][R8.64+0x4] ;  /* 0x00000408080b7981 */ /* 0x000ee2000c1e1900 */
[C---:B------:R-:W-:Y:S01]  /*0760*/  VIADD R12, R0.reuse, 0x2 ;  /* 0x00000002000c7836 */ /* 0x040fe20000000000 */
[----:B------:R-:W-:-:S04]  /*0770*/  ISETP.GT.AND P0, PT, R0, R7, PT ;  /* 0x000000070000720c */ /* 0x000fc80003f04270 */
[----:B------:R-:W-:Y:S01]  /*0780*/  ISETP.GE.AND P1, PT, R12, R6, PT ;  /* 0x000000060c00720c */ /* 0x000fe20003f26270 */
[----:B------:R-:W-:-:S08]  /*0790*/  VIADD R10, R4, 0xfffffffe ;  /* 0xfffffffe040a7836 */ /* 0x000fd00000000000 */
[----:B------:R-:W-:-:S04]  /*07a0*/  @P0 MOV R10, R4 ;  /* 0x00000004000a0202 */ /* 0x000fc80000000f00 */
[C---:B------:R-:W-:Y:S01]  /*07b0*/  @!P1 LEA R15, R10.reuse, UR6, 0x2 ;  /* 0x000000060a0f9c11 */ /* 0x040fe2000f8e10ff */
[----:B------:R0:W-:Y:S01]  /*07c0*/  @P0 STS [R5+-0x4], R7 ;  /* 0xfffffc0705000388 */ /* 0x0001e20000000800 */
[----:B------:R-:W-:-:S03]  /*07d0*/  @!P1 VIADD R10, R10, 0x2 ;  /* 0x000000020a0a9836 */ /* 0x000fc60000000000 */
[----:B------:R0:W-:Y:S04]  /*07e0*/  @P0 STS [R5], R0 ;  /* 0x0000000005000388 */ /* 0x0001e80000000800 */
[----:B------:R0:W-:Y:S04]  /*07f0*/  @!P1 STS [R15+0x4], R12 ;  /* 0x0000040c0f009388 */ /* 0x0001e80000000800 */
[----:B------:R0:W-:Y:S01]  /*0800*/  @!P1 STS [R15+0x8], R6 ;  /* 0x000008060f009388 */ /* 0x0001e20000000800 */
[----:B------:R-:W-:Y:S02]  /*0810*/  ISETP.GT.AND P0, PT, R10, -0x1, PT ;  /* 0xffffffff0a00780c */ /* 0x000fe40003f04270 */
[----:B------:R-:W-:Y:S01]  /*0820*/  MOV R4, R10 ;  /* 0x0000000a00047202 */ /* 0x000fe20000000f00 */
[----:B--2---:R0:W-:Y:S04]  /*0830*/  STG.E desc[UR8][R8.64+0x4], R13 ;  /* 0x0000040d08007986 */ /* 0x0041e8000c101908 */
[----:B---3--:R0:W-:Y:S06]  /*0840*/  STG.E desc[UR8][R2.64], R11 ;  /* 0x0000000b02007986 */ /* 0x0081ec000c101908 */
[----:B------:R-:W-:Y:S05]  /*0850*/  @P0 BRA `(.L_x_9) ;  /* 0xfffffff800340947 */ /* 0x000fea000383ffff */
[----:B------:R-:W-:Y:S05]  /*0860*/  EXIT ;  /* 0x000000000000794d */ /* 0x000fea0003800000 */
.L_x_10:
[----:B------:R-:W-:-:S00]  /*0870*/  BRA `(.L_x_10) ;  /* 0xfffffffc00fc7947 */ /* 0x000fc0000383ffff */
[----:B------:R-:W-:-:S00]  /*0880*/  NOP ;  /* 0x0000000000007918 */ /* 0x000fc00000000000 */
[----:B------:R-:W-:-:S00]  /*0890*/  NOP ;  /* 0x0000000000007918 */ /* 0x000fc00000000000 */
[----:B------:R-:W-:-:S00]  /*08a0*/  NOP ;  /* 0x0000000000007918 */ /* 0x000fc00000000000 */
[----:B------:R-:W-:-:S00]  /*08b0*/  NOP ;  /* 0x0000000000007918 */ /* 0x000fc00000000000 */
[----:B------:R-:W-:-:S00]  /*08c0*/  NOP ;  /* 0x0000000000007918 */ /* 0x000fc00000000000 */
[----:B------:R-:W-:-:S00]  /*08d0*/  NOP ;  /* 0x0000000000007918 */ /* 0x000fc00000000000 */
[----:B------:R-:W-:-:S00]  /*08e0*/  NOP ;  /* 0x0000000000007918 */ /* 0x000fc00000000000 */
[----:B------:R-:W-:-:S00]  /*08f0*/  NOP ;  /* 0x0000000000007918 */ /* 0x000fc00000000000 */
.L_x_11:


//--------------------- .nv.shared._Z16quicksort_kernelPfii --------------------------
	.section	.nv.shared._Z16quicksort_kernelPfii,"aw",@nobits
	.sectionflags	@""
	.align	4
.nv.shared._Z16quicksort_kernelPfii:
	.zero		5120


//--------------------- .nv.shared.reserved.0     --------------------------
	.section	.nv.shared.reserved.0,"aw",@nobits
	.weak		__nv_reservedSMEM_offset_0_alias
	.size		__nv_reservedSMEM_offset_0_alias, 0, 64
	.other		__nv_reservedSMEM_offset_0_alias,@"STO_CUDA_RESERVED_SHARED STV_DEFAULT"
__nv_reservedSMEM_offset_0_alias:
	.zero		0
	.zero		64


//--------------------- .nv.constant0._Z16quicksort_kernelPfii --------------------------
	.section	.nv.constant0._Z16quicksort_kernelPfii,"a",@progbits
	.sectionflags	@""
	.align	4
.nv.constant0._Z16quicksort_kernelPfii:
	.zero		912


//--------------------- SYMBOLS --------------------------

	.type		.nv.reservedSmem.offset0,@object
	.size		.nv.reservedSmem.offset0,0x4
	.type		.nv.reservedSmem.cap,@object
	.size		.nv.reservedSmem.cap,0x4
